//
// Generated by NVIDIA NVVM Compiler
//
// Compiler Build ID: CL-36424714
// Cuda compilation tools, release 13.0, V13.0.88
// Based on NVVM 20.0.0
//

.version 9.0
.target sm_100
.address_size 64

	// .globl	_Z3maxPiS_
.extern .func  (.param .b32 func_retval0) vprintf
(
	.param .b64 vprintf_param_0,
	.param .b64 vprintf_param_1
)
;
.global .align 1 .b8 $str[22] = {78, 85, 77, 58, 37, 100, 32, 84, 104, 114, 101, 97, 100, 58, 32, 37, 100, 32, 124, 124, 10};

.visible .entry _Z3maxPiS_(
	.param .u64 .ptr .align 1 _Z3maxPiS__param_0,
	.param .u64 .ptr .align 1 _Z3maxPiS__param_1
)
{
	.local .align 8 .b8 	__local_depot0[8];
	.reg .b64 	%SP;
	.reg .b64 	%SPL;
	.reg .pred 	%p<8>;
	.reg .b16 	%rs<4>;
	.reg .b32 	%r<71>;
	.reg .b64 	%rd<23>;

	mov.u64 	%SPL, __local_depot0;
	cvta.local.u64 	%SP, %SPL;
	ld.param.u64 	%rd4, [_Z3maxPiS__param_0];
	ld.param.u64 	%rd5, [_Z3maxPiS__param_1];
	cvta.to.global.u64 	%rd1, %rd5;
	cvta.to.global.u64 	%rd2, %rd4;
	add.u64 	%rd6, %SP, 0;
	add.u64 	%rd3, %SPL, 0;
	mov.u32 	%r1, %tid.x;
	mov.u32 	%r2, %ctaid.x;
	mov.u32 	%r3, %ntid.x;
	mad.lo.s32 	%r4, %r2, %r3, %r1;
	mov.u32 	%r5, %nctaid.x;
	mul.lo.s32 	%r6, %r3, %r5;
	setp.gt.u32 	%p1, %r6, 100;
	@%p1 bra 	$L__BB0_11;
	cvt.u16.u32 	%rs1, %r6;
	and.b16  	%rs2, %rs1, 255;
	div.u16 	%rs3, 100, %rs2;
	cvt.u32.u16 	%r7, %rs3;
	and.b32  	%r8, %r7, 3;
	setp.gt.u32 	%p2, %r6, 25;
	mov.b32 	%r68, 0;
	@%p2 bra 	$L__BB0_6;
	and.b32  	%r68, %r7, 124;
	neg.s32 	%r67, %r68;
	add.s32 	%r33, %r5, %r2;
	mad.lo.s32 	%r66, %r3, %r33, %r1;
	shl.b32 	%r12, %r6, 2;
	shl.b32 	%r34, %r5, 1;
	add.s32 	%r35, %r2, %r34;
	mad.lo.s32 	%r65, %r3, %r35, %r1;
	mad.lo.s32 	%r36, %r5, 3, %r2;
	mad.lo.s32 	%r64, %r3, %r36, %r1;
	mov.u64 	%rd9, $str;
	mov.u32 	%r63, %r4;
$L__BB0_3:
	setp.gt.s32 	%p3, %r4, 99;
	@%p3 bra 	$L__BB0_5;
	mul.wide.u32 	%rd7, %r63, 4;
	add.s64 	%rd8, %rd2, %rd7;
	ld.global.u32 	%r37, [%rd8];
	atom.global.max.s32 	%r38, [%rd1], %r37;
	ld.global.u32 	%r39, [%rd8];
	st.local.v2.u32 	[%rd3], {%r39, %r4};
	cvta.global.u64 	%rd10, %rd9;
	{ // callseq 0, 0
	.param .b64 param0;
	st.param.b64 	[param0], %rd10;
	.param .b64 param1;
	st.param.b64 	[param1], %rd6;
	.param .b32 retval0;
	call.uni (retval0), 
	vprintf, 
	(
	param0, 
	param1
	);
	ld.param.b32 	%r40, [retval0];
	} // callseq 0
	mul.wide.u32 	%rd12, %r66, 4;
	add.s64 	%rd13, %rd2, %rd12;
	ld.global.u32 	%r42, [%rd13];
	atom.global.max.s32 	%r43, [%rd1], %r42;
	ld.global.u32 	%r44, [%rd13];
	st.local.v2.u32 	[%rd3], {%r44, %r4};
	{ // callseq 1, 0
	.param .b64 param0;
	st.param.b64 	[param0], %rd10;
	.param .b64 param1;
	st.param.b64 	[param1], %rd6;
	.param .b32 retval0;
	call.uni (retval0), 
	vprintf, 
	(
	param0, 
	param1
	);
	ld.param.b32 	%r45, [retval0];
	} // callseq 1
	mul.wide.u32 	%rd14, %r65, 4;
	add.s64 	%rd15, %rd2, %rd14;
	ld.global.u32 	%r47, [%rd15];
	atom.global.max.s32 	%r48, [%rd1], %r47;
	ld.global.u32 	%r49, [%rd15];
	st.local.v2.u32 	[%rd3], {%r49, %r4};
	{ // callseq 2, 0
	.param .b64 param0;
	st.param.b64 	[param0], %rd10;
	.param .b64 param1;
	st.param.b64 	[param1], %rd6;
	.param .b32 retval0;
	call.uni (retval0), 
	vprintf, 
	(
	param0, 
	param1
	);
	ld.param.b32 	%r50, [retval0];
	} // callseq 2
	mul.wide.u32 	%rd16, %r64, 4;
	add.s64 	%rd17, %rd2, %rd16;
	ld.global.u32 	%r52, [%rd17];
	atom.global.max.s32 	%r53, [%rd1], %r52;
	ld.global.u32 	%r54, [%rd17];
	st.local.v2.u32 	[%rd3], {%r54, %r4};
	{ // callseq 3, 0
	.param .b64 param0;
	st.param.b64 	[param0], %rd10;
	.param .b64 param1;
	st.param.b64 	[param1], %rd6;
	.param .b32 retval0;
	call.uni (retval0), 
	vprintf, 
	(
	param0, 
	param1
	);
	ld.param.b32 	%r55, [retval0];
	} // callseq 3
$L__BB0_5:
	add.s32 	%r67, %r67, 4;
	add.s32 	%r66, %r66, %r12;
	add.s32 	%r65, %r65, %r12;
	add.s32 	%r64, %r64, %r12;
	add.s32 	%r63, %r63, %r12;
	setp.ne.s32 	%p4, %r67, 0;
	@%p4 bra 	$L__BB0_3;
$L__BB0_6:
	setp.eq.s32 	%p5, %r8, 0;
	@%p5 bra 	$L__BB0_11;
	mad.lo.s32 	%r57, %r5, %r68, %r2;
	mad.lo.s32 	%r70, %r3, %r57, %r1;
	neg.s32 	%r69, %r8;
	mov.u64 	%rd20, $str;
	add.u64 	%rd22, %SP, 0;
$L__BB0_8:
	.pragma "nounroll";
	setp.gt.s32 	%p6, %r4, 99;
	@%p6 bra 	$L__BB0_10;
	mul.wide.u32 	%rd18, %r70, 4;
	add.s64 	%rd19, %rd2, %rd18;
	ld.global.u32 	%r58, [%rd19];
	atom.global.max.s32 	%r59, [%rd1], %r58;
	ld.global.u32 	%r60, [%rd19];
	st.local.v2.u32 	[%rd3], {%r60, %r4};
	cvta.global.u64 	%rd21, %rd20;
	{ // callseq 4, 0
	.param .b64 param0;
	st.param.b64 	[param0], %rd21;
	.param .b64 param1;
	st.param.b64 	[param1], %rd22;
	.param .b32 retval0;
	call.uni (retval0), 
	vprintf, 
	(
	param0, 
	param1
	);
	ld.param.b32 	%r61, [retval0];
	} // callseq 4
$L__BB0_10:
	add.s32 	%r70, %r70, %r6;
	add.s32 	%r69, %r69, 1;
	setp.ne.s32 	%p7, %r69, 0;
	@%p7 bra 	$L__BB0_8;
$L__BB0_11:
	bar.sync 	0;
	ret;

}


// ===== COMPILED SASS (sm_100) =====

	.target	sm_100

	.elftype	@"ET_EXEC"


//--------------------- .note.nv.tkinfo           --------------------------
	.section	.note.nv.tkinfo,"",@"SHT_NOTE"
	.sectionflags	@"SHF_NOTE_NV_TKINFO"
	.tkinfo
        /*0018*/ 	.word	0x00000002
        /*0030*/ 	.string	""
        /*0030*/ 	.string	"ptxas"
        /*0030*/ 	.string	"Cuda compilation tools, release 13.0, V13.0.88"
        /*0030*/ 	.string	"Build cuda_13.0.r13.0/compiler.36424714_0"
        /*0030*/ 	.string	"-arch sm_100 -m 64 "



//--------------------- .note.nv.cuinfo           --------------------------
	.section	.note.nv.cuinfo,"",@"SHT_NOTE"
	.sectionflags	@"SHF_NOTE_NV_CUINFO"
        /*0018*/ 	.short	0x0002
        /*001a*/ 	.short	0x0064
        /*001c*/ 	.short	0x0082
	.zero		2


//--------------------- .nv.info                  --------------------------
	.section	.nv.info,"",@"SHT_CUDA_INFO"
	.align	4


	//----- nvinfo : EIATTR_REGCOUNT
	.align		4
        /*0000*/ 	.byte	0x04, 0x2f
        /*0002*/ 	.short	(.L_2 - .L_1)
	.align		4
.L_1:
        /*0004*/ 	.word	index@(_Z3maxPiS_)
        /*0008*/ 	.word	0x0000001d


	//----- nvinfo : EIATTR_FRAME_SIZE
	.align		4
.L_2:
        /*000c*/ 	.byte	0x04, 0x11
        /*000e*/ 	.short	(.L_4 - .L_3)
	.align		4
.L_3:
        /*0010*/ 	.word	index@($__internal_0_$__cuda_sm20_div_u16)
        /*0014*/ 	.word	0x00000008


	//----- nvinfo : EIATTR_FRAME_SIZE
	.align		4
.L_4:
        /*0018*/ 	.byte	0x04, 0x11
        /*001a*/ 	.short	(.L_6 - .L_5)
	.align		4
.L_5:
        /*001c*/ 	.word	index@(_Z3maxPiS_)
        /*0020*/ 	.word	0x00000008


	//----- nvinfo : EIATTR_MIN_STACK_SIZE
	.align		4
.L_6:
        /*0024*/ 	.byte	0x04, 0x12
        /*0026*/ 	.short	(.L_8 - .L_7)
	.align		4
.L_7:
        /*0028*/ 	.word	index@(_Z3maxPiS_)
        /*002c*/ 	.word	0x00000008
.L_8:


//--------------------- .nv.compat                --------------------------
	.section	.nv.compat,"",@"SHT_CUDA_COMPAT_INFO"
	.align	4
        /*0000*/ 	.byte	0x02, 0x09, 0x00, 0x00, 0x02, 0x02, 0x01, 0x00, 0x02, 0x05, 0x05, 0x00, 0x03, 0x07, 0x01, 0x01
        /*0010*/ 	.byte	0x02, 0x03, 0x00, 0x00, 0x02, 0x06, 0x01, 0x00, 0x04, 0x0b, 0x08, 0x00, 0x01, 0x00, 0x00, 0x00
        /*0020*/ 	.byte	0x00, 0x00, 0x00, 0x00


//--------------------- .nv.info._Z3maxPiS_       --------------------------
	.section	.nv.info._Z3maxPiS_,"",@"SHT_CUDA_INFO"
	.sectionflags	@""
	.align	4


	//----- nvinfo : EIATTR_CUDA_API_VERSION
	.align		4
        /*0000*/ 	.byte	0x04, 0x37
        /*0002*/ 	.short	(.L_10 - .L_9)
.L_9:
        /*0004*/ 	.word	0x00000082


	//----- nvinfo : EIATTR_KPARAM_INFO
	.align		4
.L_10:
        /*0008*/ 	.byte	0x04, 0x17
        /*000a*/ 	.short	(.L_12 - .L_11)
.L_11:
        /*000c*/ 	.word	0x00000000
        /*0010*/ 	.short	0x0001
        /*0012*/ 	.short	0x0008
        /*0014*/ 	.byte	0x00, 0xf5, 0x21, 0x00


	//----- nvinfo : EIATTR_KPARAM_INFO
	.align		4
.L_12:
        /*0018*/ 	.byte	0x04, 0x17
        /*001a*/ 	.short	(.L_14 - .L_13)
.L_13:
        /*001c*/ 	.word	0x00000000
        /*0020*/ 	.short	0x0000
        /*0022*/ 	.short	0x0000
        /*0024*/ 	.byte	0x00, 0xf5, 0x21, 0x00


	//----- nvinfo : EIATTR_SPARSE_MMA_MASK
	.align		4
.L_14:
        /*0028*/ 	.byte	0x03, 0x50
        /*002a*/ 	.short	0x0000


	//----- nvinfo : EIATTR_MAXREG_COUNT
	.align		4
        /*002c*/ 	.byte	0x03, 0x1b
        /*002e*/ 	.short	0x00ff


	//----- nvinfo : EIATTR_NUM_BARRIERS
	.align		4
        /*0030*/ 	.byte	0x02, 0x4c
        /*0032*/ 	.byte	0x01
	.zero		1


	//----- nvinfo : EIATTR_EXTERNS
	.align		4
        /*0034*/ 	.byte	0x04, 0x0f
        /*0036*/ 	.short	(.L_16 - .L_15)


	//   ....[0]....
	.align		4
.L_15:
        /*0038*/ 	.word	index@(vprintf)


	//----- nvinfo : EIATTR_MERCURY_ISA_VERSION
	.align		4
.L_16:
        /*003c*/ 	.byte	0x03, 0x5f
        /*003e*/ 	.short	0x0101


	//----- nvinfo : EIATTR_INT_WARP_WIDE_INSTR_OFFSETS
	.align		4
        /*0040*/ 	.byte	0x04, 0x31
        /*0042*/ 	.short	(.L_18 - .L_17)


	//   ....[0]....
.L_17:
        /*0044*/ 	.word	0x000002f0


	//   ....[1]....
        /*0048*/ 	.word	0x00000330


	//   ....[2]....
        /*004c*/ 	.word	0x00000450


	//   ....[3]....
        /*0050*/ 	.word	0x00000490


	//   ....[4]....
        /*0054*/ 	.word	0x000005a0


	//   ....[5]....
        /*0058*/ 	.word	0x000005e0


	//   ....[6]....
        /*005c*/ 	.word	0x000006f0


	//   ....[7]....
        /*0060*/ 	.word	0x00000730


	//   ....[8]....
        /*0064*/ 	.word	0x000009e0


	//   ....[9]....
        /*0068*/ 	.word	0x00000a20


	//----- nvinfo : EIATTR_VRC_CTA_INIT_COUNT
	.align		4
.L_18:
        /*006c*/ 	.byte	0x02, 0x4a
	.zero		1
	.zero		1


	//----- nvinfo : EIATTR_SYSCALL_OFFSETS
	.align		4
        /*0070*/ 	.byte	0x04, 0x46
        /*0072*/ 	.short	(.L_20 - .L_19)


	//   ....[0]....
.L_19:
        /*0074*/ 	.word	0x00000400


	//   ....[1]....
        /*0078*/ 	.word	0x00000550


	//   ....[2]....
        /*007c*/ 	.word	0x000006a0


	//   ....[3]....
        /*0080*/ 	.word	0x000007f0


	//   ....[4]....
        /*0084*/ 	.word	0x00000af0


	//----- nvinfo : EIATTR_EXIT_INSTR_OFFSETS
	.align		4
.L_20:
        /*0088*/ 	.byte	0x04, 0x1c
        /*008a*/ 	.short	(.L_22 - .L_21)


	//   ....[0]....
.L_21:
        /*008c*/ 	.word	0x00000b60


	//----- nvinfo : EIATTR_CRS_STACK_SIZE
	.align		4
.L_22:
        /*0090*/ 	.byte	0x04, 0x1e
        /*0092*/ 	.short	(.L_24 - .L_23)
.L_23:
        /*0094*/ 	.word	0x00000000


	//----- nvinfo : EIATTR_CBANK_PARAM_SIZE
	.align		4
.L_24:
        /*0098*/ 	.byte	0x03, 0x19
        /*009a*/ 	.short	0x0010


	//----- nvinfo : EIATTR_PARAM_CBANK
	.align		4
        /*009c*/ 	.byte	0x04, 0x0a
        /*009e*/ 	.short	(.L_26 - .L_25)
	.align		4
.L_25:
        /*00a0*/ 	.word	index@(.nv.constant0._Z3maxPiS_)
        /*00a4*/ 	.short	0x0380
        /*00a6*/ 	.short	0x0010


	//----- nvinfo : EIATTR_SW_WAR
	.align		4
.L_26:
        /*00a8*/ 	.byte	0x04, 0x36
        /*00aa*/ 	.short	(.L_28 - .L_27)
.L_27:
        /*00ac*/ 	.word	0x00000008
.L_28:


//--------------------- .nv.callgraph             --------------------------
	.section	.nv.callgraph,"",@"SHT_CUDA_CALLGRAPH"
	.align	4
	.sectionentsize	8
	.align		4
        /*0000*/ 	.word	0x00000000
	.align		4
        /*0004*/ 	.word	0xffffffff
	.align		4
        /*0008*/ 	.word	index@(_Z3maxPiS_)
	.align		4
        /*000c*/ 	.word	index@(vprintf)
	.align		4
        /*0010*/ 	.word	0x00000000
	.align		4
        /*0014*/ 	.word	0xfffffffe
	.align		4
        /*0018*/ 	.word	0x00000000
	.align		4
        /*001c*/ 	.word	0xfffffffd
	.align		4
        /*0020*/ 	.word	0x00000000
	.align		4
        /*0024*/ 	.word	0xfffffffc


//--------------------- .nv.constant4             --------------------------
	.section	.nv.constant4,"a",@progbits
	.align	8
	.align		8
.nv.constant4:
        /*0000*/ 	.dword	vprintf
	.align		8
        /*0008*/ 	.dword	$str


//--------------------- .text._Z3maxPiS_          --------------------------
	.section	.text._Z3maxPiS_,"ax",@progbits
	.align	128
        .global         _Z3maxPiS_
        .type           _Z3maxPiS_,@function
        .size           _Z3maxPiS_,(.L_x_12 - _Z3maxPiS_)
        .other          _Z3maxPiS_,@"STO_CUDA_ENTRY STV_DEFAULT"
_Z3maxPiS_:
.text._Z3maxPiS_:
[----:B------:R-:W0:Y:S01]  /*0000*/  LDC R1, c[0x0][0x37c] ;  /* 0x0000df00ff017b82 */ /* 0x000e220000000800 */
[----:B------:R-:W1:Y:S01]  /*0010*/  LDCU UR40, c[0x0][0x2fc] ;  /* 0x00005f80ff2877ac */ /* 0x000e620008000800 */
[----:B0-----:R-:W-:Y:S01]  /*0020*/  VIADD R1, R1, 0xfffffff8 ;  /* 0xfffffff801017836 */ /* 0x001fe20000000000 */
[----:B------:R-:W0:Y:S04]  /*0030*/  LDCU UR39, c[0x0][0x2f8] ;  /* 0x00005f00ff2777ac */ /* 0x000e280008000800 */
[----:B------:R-:W-:Y:S01]  /*0040*/  R2UR UR43, R1 ;  /* 0x00000000012b72ca */ /* 0x000fe200000e0000 */
[----:B------:R-:W2:Y:S01]  /*0050*/  LDCU UR41, c[0x0][0x360] ;  /* 0x00006c00ff2977ac */ /* 0x000ea20008000800 */
[----:B------:R-:W2:Y:S11]  /*0060*/  LDCU UR42, c[0x0][0x370] ;  /* 0x00006e00ff2a77ac */ /* 0x000eb60008000800 */
[----:B0-----:R-:W-:-:S04]  /*0070*/  UIADD3 UR39, UP0, UPT, UR43, UR39, URZ ;  /* 0x000000272b277290 */ /* 0x001fc8000ff1e0ff */
[----:B-1----:R-:W-:Y:S02]  /*0080*/  UIADD3.X UR40, UPT, UPT, URZ, UR40, URZ, UP0, !UPT ;  /* 0x00000028ff287290 */ /* 0x002fe400087fe4ff */
[----:B--2---:R-:W-:-:S04]  /*0090*/  UIMAD UR44, UR41, UR42, URZ ;  /* 0x0000002a292c72a4 */ /* 0x004fc8000f8e02ff */
[----:B------:R-:W-:-:S09]  /*00a0*/  UISETP.GT.U32.AND UP0, UPT, UR44, 0x64, UPT ;  /* 0x000000642c00788c */ /* 0x000fd2000bf04070 */
[----:B------:R-:W-:Y:S05]  /*00b0*/  BRA.U UP0, `(.L_x_0) ;  /* 0x0000000900a07547 */ /* 0x000fea000b800000 */
[----:B------:R-:W0:Y:S01]  /*00c0*/  S2R R6, SR_TID.X ;  /* 0x0000000000067919 */ /* 0x000e220000002100 */
[----:B------:R-:W0:Y:S01]  /*00d0*/  S2UR UR45, SR_CTAID.X ;  /* 0x00000000002d79c3 */ /* 0x000e220000002500 */
[----:B------:R-:W-:Y:S01]  /*00e0*/  MOV R5, 0x130 ;  /* 0x0000013000057802 */ /* 0x000fe20000000f00 */
[----:B------:R-:W-:-:S06]  /*00f0*/  ULOP3.LUT UR5, UR44, 0xff, URZ, 0xc0, !UPT ;  /* 0x000000ff2c057892 */ /* 0x000fcc000f8ec0ff */
[----:B------:R-:W0:Y:S02]  /*0100*/  LDC R25, c[0x0][0x360] ;  /* 0x0000d800ff197b82 */ /* 0x000e240000000800 */
[----:B0-----:R-:W-:-:S07]  /*0110*/  IMAD R17, R25, UR45, R6 ;  /* 0x0000002d19117c24 */ /* 0x001fce000f8e0206 */
[----:B------:R-:W-:Y:S05]  /*0120*/  CALL.REL.NOINC `($__internal_0_$__cuda_sm20_div_u16) ;  /* 0x0000000800907944 */ /* 0x000fea0003c00000 */
[----:B------:R-:W-:Y:S02]  /*0130*/  UISETP.GT.U32.AND UP0, UPT, UR44, 0x19, UPT ;  /* 0x000000192c00788c */ /* 0x000fe4000bf04070 */
[----:B------:R-:W-:Y:S01]  /*0140*/  ULOP3.LUT UR4, UR4, 0xffff, URZ, 0xc0, !UPT ;  /* 0x0000ffff04047892 */ /* 0x000fe2000f8ec0ff */
[----:B------:R-:W0:Y:S03]  /*0150*/  LDCU.64 UR36, c[0x0][0x358] ;  /* 0x00006b00ff2477ac */ /* 0x000e260008000a00 */
[----:B------:R-:W-:Y:S01]  /*0160*/  ULOP3.LUT UR46, UR4, 0x3, URZ, 0xc0, !UPT ;  /* 0x00000003042e7892 */ /* 0x000fe2000f8ec0ff */
[----:B------:R-:W-:Y:S02]  /*0170*/  UMOV UR38, URZ ;  /* 0x000000ff00267c82 */ /* 0x000fe40008000000 */
[----:B------:R-:W-:Y:S09]  /*0180*/  BRA.U UP0, `(.L_x_1) ;  /* 0x0000000500cc7547 */ /* 0x000ff2000b800000 */
[----:B------:R-:W-:Y:S01]  /*0190*/  ULOP3.LUT UR38, UR4, 0x7c, URZ, 0xc0, !UPT ;  /* 0x0000007c04267892 */ /* 0x000fe2000f8ec0ff */
[----:B------:R-:W-:Y:S01]  /*01a0*/  BSSY B7, `(.L_x_1) ;  /* 0x0000071000077945 */ /* 0x000fe20003800000 */
[----:B------:R-:W-:Y:S01]  /*01b0*/  UIADD3 UR4, UPT, UPT, UR45, UR42, URZ ;  /* 0x0000002a2d047290 */ /* 0x000fe2000fffe0ff */
[----:B------:R-:W-:Y:S01]  /*01c0*/  IMAD.MOV.U32 R24, RZ, RZ, R17 ;  /* 0x000000ffff187224 */ /* 0x000fe200078e0011 */
[----:B------:R-:W-:Y:S02]  /*01d0*/  ULEA UR5, UR42, UR45, 0x1 ;  /* 0x0000002d2a057291 */ /* 0x000fe4000f8e08ff */
[----:B------:R-:W-:Y:S02]  /*01e0*/  UIMAD UR6, UR42, 0x3, UR45 ;  /* 0x000000032a0678a4 */ /* 0x000fe4000f8e022d */
[----:B------:R-:W-:Y:S01]  /*01f0*/  UIADD3 UR7, UPT, UPT, -UR38, URZ, URZ ;  /* 0x000000ff26077290 */ /* 0x000fe2000fffe1ff */
[C-C-:B------:R-:W-:Y:S02]  /*0200*/  IMAD R23, R25.reuse, UR4, R6.reuse ;  /* 0x0000000419177c24 */ /* 0x140fe4000f8e0206 */
[----:B------:R-:W-:-:S02]  /*0210*/  IMAD R22, R25, UR5, R6 ;  /* 0x0000000519167c24 */ /* 0x000fc4000f8e0206 */
[----:B------:R-:W-:Y:S02]  /*0220*/  IMAD R19, R25, UR6, R6 ;  /* 0x0000000619137c24 */ /* 0x000fe4000f8e0206 */
[----:B------:R-:W-:-:S07]  /*0230*/  IMAD.U32 R18, RZ, RZ, UR7 ;  /* 0x00000007ff127e24 */ /* 0x000fce000f8e00ff */
.L_x_7:
[----:B------:R-:W-:Y:S01]  /*0240*/  ISETP.GT.AND P0, PT, R17, 0x63, PT ;  /* 0x000000631100780c */ /* 0x000fe20003f04270 */
[----:B------:R-:W-:Y:S05]  /*0250*/  YIELD ;  /* 0x0000000000007946 */ /* 0x000fea0003800000 */
[----:B------:R-:W-:Y:S01]  /*0260*/  IADD3 R18, PT, PT, R18, 0x4, RZ ;  /* 0x0000000412127810 */ /* 0x000fe20007ffe0ff */
[----:B------:R-:W-:Y:S03]  /*0270*/  BSSY.RECONVERGENT B6, `(.L_x_2) ;  /* 0x0000059000067945 */ /* 0x000fe60003800200 */
[----:B------:R-:W-:-:S04]  /*0280*/  ISETP.NE.AND P1, PT, R18, RZ, PT ;  /* 0x000000ff1200720c */ /* 0x000fc80003f25270 */
[----:B------:R-:W-:Y:S01]  /*0290*/  P2R R26, PR, RZ, 0x2 ;  /* 0x00000002ff1a7803 */ /* 0x000fe20000000000 */
[----:B------:R-:W-:Y:S08]  /*02a0*/  @P0 BRA `(.L_x_3) ;  /* 0x0000000400540947 */ /* 0x000ff00003800000 */
[----:B------:R-:W1:Y:S02]  /*02b0*/  LDC.64 R10, c[0x0][0x380] ;  /* 0x0000e000ff0a7b82 */ /* 0x000e640000000a00 */
[----:B-1----:R-:W-:-:S05]  /*02c0*/  IMAD.WIDE.U32 R10, R24, 0x4, R10 ;  /* 0x00000004180a7825 */ /* 0x002fca00078e000a */
[----:B0-----:R-:W2:Y:S01]  /*02d0*/  LDG.E R2, desc[UR36][R10.64] ;  /* 0x000000240a027981 */ /* 0x001ea2000c1e1900 */
[----:B------:R-:W0:Y:S01]  /*02e0*/  LDC.64 R12, c[0x0][0x388] ;  /* 0x0000e200ff0c7b82 */ /* 0x000e220000000a00 */
[----:B------:R-:W-:Y:S01]  /*02f0*/  VOTEU.ANY UR4, UPT, PT ;  /* 0x0000000000047886 */ /* 0x000fe200038e0100 */
[----:B------:R-:W1:Y:S01]  /*0300*/  S2R R0, SR_LANEID ;  /* 0x0000000000007919 */ /* 0x000e620000000000 */
[----:B------:R-:W-:-:S06]  /*0310*/  UFLO.U32 UR4, UR4 ;  /* 0x00000004000472bd */ /* 0x000fcc00080e0000 */
[----:B-1----:R-:W-:Y:S02]  /*0320*/  ISETP.EQ.U32.AND P0, PT, R0, UR4, PT ;  /* 0x0000000400007c0c */ /* 0x002fe4000bf02070 */
[----:B--2---:R-:W-:-:S13]  /*0330*/  CREDUX.MAX.S32 UR5, R2 ;  /* 0x00000000020572cc */ /* 0x004fda0000000200 */
[----:B------:R-:W-:Y:S01]  /*0340*/  IMAD.U32 R3, RZ, RZ, UR5 ;  /* 0x00000005ff037e24 */ /* 0x000fe2000f8e00ff */
[----:B------:R-:W-:Y:S01]  /*0350*/  MOV R2, 0x0 ;  /* 0x0000000000027802 */ /* 0x000fe20000000f00 */
[----:B------:R-:W1:Y:S03]  /*0360*/  LDCU.64 UR4, c[0x4][0x8] ;  /* 0x01000100ff0477ac */ /* 0x000e660008000a00 */
[----:B0-----:R0:W-:Y:S04]  /*0370*/  @P0 REDG.E.MAX.S32.STRONG.GPU desc[UR36][R12.64], R3 ;  /* 0x000000030c00098e */ /* 0x0011e8000d12e324 */
[----:B------:R-:W2:Y:S01]  /*0380*/  LDG.E R16, desc[UR36][R10.64] ;  /* 0x000000240a107981 */ /* 0x000ea2000c1e1900 */
[----:B------:R0:W3:Y:S01]  /*0390*/  LDC.64 R8, c[0x4][R2] ;  /* 0x0100000002087b82 */ /* 0x0000e20000000a00 */
[----:B------:R-:W-:Y:S01]  /*03a0*/  MOV R6, UR39 ;  /* 0x0000002700067c02 */ /* 0x000fe20008000f00 */
[----:B------:R-:W-:-:S02]  /*03b0*/  IMAD.U32 R7, RZ, RZ, UR40 ;  /* 0x00000028ff077e24 */ /* 0x000fc4000f8e00ff */
[----:B-1----:R-:W-:Y:S02]  /*03c0*/  IMAD.U32 R4, RZ, RZ, UR4 ;  /* 0x00000004ff047e24 */ /* 0x002fe4000f8e00ff */
[----:B------:R-:W-:Y:S01]  /*03d0*/  IMAD.U32 R5, RZ, RZ, UR5 ;  /* 0x00000005ff057e24 */ /* 0x000fe2000f8e00ff */
[----:B--23--:R0:W-:Y:S06]  /*03e0*/  STL.64 [R1], R16 ;  /* 0x0000001001007387 */ /* 0x00c1ec0000100a00 */
[----:B------:R-:W-:-:S07]  /*03f0*/  LEPC R20, `(.L_x_4) ;  /* 0x000000001014794e */ /* 0x000fce0000000000 */
[----:B0-----:R-:W-:Y:S05]  /*0400*/  CALL.ABS.NOINC R8 ;  /* 0x0000000008007343 */ /* 0x001fea0003c00000 */
.L_x_4:
[----:B------:R-:W0:Y:S02]  /*0410*/  LDC.64 R10, c[0x0][0x380] ;  /* 0x0000e000ff0a7b82 */ /* 0x000e240000000a00 */
[----:B0-----:R-:W-:-:S05]  /*0420*/  IMAD.WIDE.U32 R10, R23, 0x4, R10 ;  /* 0x00000004170a7825 */ /* 0x001fca00078e000a */
[----:B------:R-:W2:Y:S01]  /*0430*/  LDG.E R3, desc[UR36][R10.64] ;  /* 0x000000240a037981 */ /* 0x000ea2000c1e1900 */
[----:B------:R-:W0:Y:S01]  /*0440*/  LDC.64 R12, c[0x0][0x388] ;  /* 0x0000e200ff0c7b82 */ /* 0x000e220000000a00 */
[----:B------:R-:W-:Y:S01]  /*0450*/  VOTEU.ANY UR4, UPT, PT ;  /* 0x0000000000047886 */ /* 0x000fe200038e0100 */
[----:B------:R-:W1:Y:S01]  /*0460*/  S2R R0, SR_LANEID ;  /* 0x0000000000007919 */ /* 0x000e620000000000 */
[----:B------:R-:W-:-:S06]  /*0470*/  UFLO.U32 UR4, UR4 ;  /* 0x00000004000472bd */ /* 0x000fcc00080e0000 */
[----:B-1----:R-:W-:Y:S02]  /*0480*/  ISETP.EQ.U32.AND P0, PT, R0, UR4, PT ;  /* 0x0000000400007c0c */ /* 0x002fe4000bf02070 */
[----:B--2---:R-:W-:-:S13]  /*0490*/  CREDUX.MAX.S32 UR5, R3 ;  /* 0x00000000030572cc */ /* 0x004fda0000000200 */
[----:B------:R-:W-:Y:S01]  /*04a0*/  IMAD.U32 R0, RZ, RZ, UR5 ;  /* 0x00000005ff007e24 */ /* 0x000fe2000f8e00ff */
[----:B------:R1:W2:Y:S01]  /*04b0*/  LDC.64 R8, c[0x4][R2] ;  /* 0x0100000002087b82 */ /* 0x0002a20000000a00 */
[----:B------:R-:W3:Y:S03]  /*04c0*/  LDCU.64 UR4, c[0x4][0x8] ;  /* 0x01000100ff0477ac */ /* 0x000ee60008000a00 */
[----:B0-----:R1:W-:Y:S04]  /*04d0*/  @P0 REDG.E.MAX.S32.STRONG.GPU desc[UR36][R12.64], R0 ;  /* 0x000000000c00098e */ /* 0x0013e8000d12e324 */
[----:B------:R-:W4:Y:S01]  /*04e0*/  LDG.E R16, desc[UR36][R10.64] ;  /* 0x000000240a107981 */ /* 0x000f22000c1e1900 */
[----:B------:R-:W-:-:S02]  /*04f0*/  IMAD.U32 R6, RZ, RZ, UR39 ;  /* 0x00000027ff067e24 */ /* 0x000fc4000f8e00ff */
[----:B------:R-:W-:Y:S02]  /*0500*/  IMAD.U32 R7, RZ, RZ, UR40 ;  /* 0x00000028ff077e24 */ /* 0x000fe4000f8e00ff */
[----:B---3--:R-:W-:Y:S01]  /*0510*/  IMAD.U32 R4, RZ, RZ, UR4 ;  /* 0x00000004ff047e24 */ /* 0x008fe2000f8e00ff */
[----:B------:R-:W-:Y:S01]  /*0520*/  MOV R5, UR5 ;  /* 0x0000000500057c02 */ /* 0x000fe20008000f00 */
[----:B--2-4-:R1:W-:Y:S06]  /*0530*/  STL.64 [R1], R16 ;  /* 0x0000001001007387 */ /* 0x0143ec0000100a00 */
[----:B------:R-:W-:-:S07]  /*0540*/  LEPC R20, `(.L_x_5) ;  /* 0x000000001014794e */ /* 0x000fce0000000000 */
[----:B-1----:R-:W-:Y:S05]  /*0550*/  CALL.ABS.NOINC R8 ;  /* 0x0000000008007343 */ /* 0x002fea0003c00000 */
.L_x_5:
        /* <DEDUP_REMOVED lines=14> */
[----:B------:R-:W-:Y:S01]  /*0640*/  IMAD.U32 R6, RZ, RZ, UR39 ;  /* 0x00000027ff067e24 */ /* 0x000fe2000f8e00ff */
[----:B------:R-:W-:-:S02]  /*0650*/  MOV R7, UR40 ;  /* 0x0000002800077c02 */ /* 0x000fc40008000f00 */
[----:B---3--:R-:W-:Y:S01]  /*0660*/  MOV R4, UR4 ;  /* 0x0000000400047c02 */ /* 0x008fe20008000f00 */
[----:B------:R-:W-:Y:S01]  /*0670*/  IMAD.U32 R5, RZ, RZ, UR5 ;  /* 0x00000005ff057e24 */ /* 0x000fe2000f8e00ff */
[----:B--2-4-:R1:W-:Y:S06]  /*0680*/  STL.64 [R1], R16 ;  /* 0x0000001001007387 */ /* 0x0143ec0000100a00 */
[----:B------:R-:W-:-:S07]  /*0690*/  LEPC R20, `(.L_x_6) ;  /* 0x000000001014794e */ /* 0x000fce0000000000 */
[----:B-1----:R-:W-:Y:S05]  /*06a0*/  CALL.ABS.NOINC R8 ;  /* 0x0000000008007343 */ /* 0x002fea0003c00000 */
.L_x_6:
        /* <DEDUP_REMOVED lines=10> */
[----:B------:R-:W1:Y:S01]  /*0750*/  LDC.64 R2, c[0x4][R2] ;  /* 0x0100000002027b82 */ /* 0x000e620000000a00 */
[----:B------:R-:W2:Y:S03]  /*0760*/  LDCU.64 UR4, c[0x4][0x8] ;  /* 0x01000100ff0477ac */ /* 0x000ea60008000a00 */
[----:B0-----:R0:W-:Y:S04]  /*0770*/  @P0 REDG.E.MAX.S32.STRONG.GPU desc[UR36][R10.64], R0 ;  /* 0x000000000a00098e */ /* 0x0011e8000d12e324 */
[----:B------:R-:W3:Y:S01]  /*0780*/  LDG.E R16, desc[UR36][R8.64] ;  /* 0x0000002408107981 */ /* 0x000ee2000c1e1900 */
[----:B------:R-:W-:-:S02]  /*0790*/  IMAD.U32 R6, RZ, RZ, UR39 ;  /* 0x00000027ff067e24 */ /* 0x000fc4000f8e00ff */
[----:B------:R-:W-:Y:S02]  /*07a0*/  IMAD.U32 R7, RZ, RZ, UR40 ;  /* 0x00000028ff077e24 */ /* 0x000fe4000f8e00ff */
[----:B--2---:R-:W-:Y:S01]  /*07b0*/  IMAD.U32 R4, RZ, RZ, UR4 ;  /* 0x00000004ff047e24 */ /* 0x004fe2000f8e00ff */
[----:B------:R-:W-:Y:S01]  /*07c0*/  MOV R5, UR5 ;  /* 0x0000000500057c02 */ /* 0x000fe20008000f00 */
[----:B-1-3--:R0:W-:Y:S06]  /*07d0*/  STL.64 [R1], R16 ;  /* 0x0000001001007387 */ /* 0x00a1ec0000100a00 */
[----:B------:R-:W-:-:S07]  /*07e0*/  LEPC R20, `(.L_x_3) ;  /* 0x000000001014794e */ /* 0x000fce0000000000 */
[----:B0-----:R-:W-:Y:S05]  /*07f0*/  CALL.ABS.NOINC R2 ;  /* 0x0000000002007343 */ /* 0x001fea0003c00000 */
.L_x_3:
[----:B0-----:R-:W-:Y:S05]  /*0800*/  BSYNC.RECONVERGENT B6 ;  /* 0x0000000000067941 */ /* 0x001fea0003800200 */
.L_x_2:
[----:B------:R-:W-:Y:S01]  /*0810*/  ISETP.NE.AND P6, PT, R26, RZ, PT ;  /* 0x000000ff1a00720c */ /* 0x000fe20003fc5270 */
[----:B------:R-:W-:Y:S01]  /*0820*/  IMAD.U32 R2, RZ, RZ, UR44 ;  /* 0x0000002cff027e24 */ /* 0x000fe2000f8e00ff */
[----:B------:R-:W-:Y:S01]  /*0830*/  MOV R0, UR44 ;  /* 0x0000002c00007c02 */ /* 0x000fe20008000f00 */
[----:B------:R-:W-:Y:S01]  /*0840*/  IMAD.U32 R3, RZ, RZ, UR44 ;  /* 0x0000002cff037e24 */ /* 0x000fe2000f8e00ff */
[----:B------:R-:W-:Y:S02]  /*0850*/  MOV R5, UR44 ;  /* 0x0000002c00057c02 */ /* 0x000fe40008000f00 */
[----:B------:R-:W-:Y:S01]  /*0860*/  LEA R19, R2, R19, 0x2 ;  /* 0x0000001302137211 */ /* 0x000fe200078e10ff */
[----:B------:R-:W-:Y:S02]  /*0870*/  IMAD R23, R0, 0x4, R23 ;  /* 0x0000000400177824 */ /* 0x000fe400078e0217 */
[----:B------:R-:W-:Y:S02]  /*0880*/  IMAD R22, R3, 0x4, R22 ;  /* 0x0000000403167824 */ /* 0x000fe400078e0216 */
[----:B------:R-:W-:-:S02]  /*0890*/  IMAD R24, R5, 0x4, R24 ;  /* 0x0000000405187824 */ /* 0x000fc400078e0218 */
[----:B------:R-:W-:Y:S05]  /*08a0*/  @P6 BRA `(.L_x_7) ;  /* 0xfffffff800646947 */ /* 0x000fea000383ffff */
[----:B------:R-:W-:Y:S05]  /*08b0*/  BSYNC B7 ;  /* 0x0000000000077941 */ /* 0x000fea0003800000 */
.L_x_1:
[----:B------:R-:W-:-:S09]  /*08c0*/  UISETP.NE.AND UP0, UPT, UR46, URZ, UPT ;  /* 0x000000ff2e00728c */ /* 0x000fd2000bf05270 */
[----:B------:R-:W-:Y:S05]  /*08d0*/  BRA.U !UP0, `(.L_x_0) ;  /* 0x0000000108987547 */ /* 0x000fea000b800000 */
[----:B------:R-:W1:Y:S01]  /*08e0*/  S2R R0, SR_TID.X ;  /* 0x0000000000007919 */ /* 0x000e620000002100 */
[----:B------:R-:W-:Y:S02]  /*08f0*/  UIMAD UR4, UR42, UR38, UR45 ;  /* 0x000000262a0472a4 */ /* 0x000fe4000f8e022d */
[----:B------:R-:W-:-:S06]  /*0900*/  UIADD3 UR5, UPT, UPT, -UR46, URZ, URZ ;  /* 0x000000ff2e057290 */ /* 0x000fcc000fffe1ff */
[----:B------:R-:W-:Y:S02]  /*0910*/  IMAD.U32 R18, RZ, RZ, UR5 ;  /* 0x00000005ff127e24 */ /* 0x000fe4000f8e00ff */
[----:B-1----:R-:W-:-:S07]  /*0920*/  IMAD R25, R25, UR4, R0 ;  /* 0x0000000419197c24 */ /* 0x002fce000f8e0200 */
.L_x_10:
        /* <DEDUP_REMOVED lines=21> */
[----:B------:R-:W3:Y:S01]  /*0a80*/  LDC.64 R10, c[0x4][R10] ;  /* 0x010000000a0a7b82 */ /* 0x000ee20000000a00 */
[----:B------:R-:W-:-:S02]  /*0a90*/  IMAD.U32 R6, RZ, RZ, UR39 ;  /* 0x00000027ff067e24 */ /* 0x000fc4000f8e00ff */
[----:B------:R-:W-:Y:S02]  /*0aa0*/  IMAD.U32 R7, RZ, RZ, UR40 ;  /* 0x00000028ff077e24 */ /* 0x000fe4000f8e00ff */
[----:B-1----:R-:W-:Y:S01]  /*0ab0*/  IMAD.U32 R4, RZ, RZ, UR4 ;  /* 0x00000004ff047e24 */ /* 0x002fe2000f8e00ff */
[----:B------:R-:W-:Y:S01]  /*0ac0*/  MOV R5, UR5 ;  /* 0x0000000500057c02 */ /* 0x000fe20008000f00 */
[----:B--23--:R0:W-:Y:S06]  /*0ad0*/  STL.64 [R1], R16 ;  /* 0x0000001001007387 */ /* 0x00c1ec0000100a00 */
[----:B------:R-:W-:-:S07]  /*0ae0*/  LEPC R20, `(.L_x_9) ;  /* 0x000000001014794e */ /* 0x000fce0000000000 */
[----:B0-----:R-:W-:Y:S05]  /*0af0*/  CALL.ABS.NOINC R10 ;  /* 0x000000000a007343 */ /* 0x001fea0003c00000 */
.L_x_9:
[----:B0-----:R-:W-:Y:S05]  /*0b00*/  BSYNC.RECONVERGENT B6 ;  /* 0x0000000000067941 */ /* 0x001fea0003800200 */
.L_x_8:
[----:B------:R-:W-:Y:S02]  /*0b10*/  ISETP.NE.AND P6, PT, R19, RZ, PT ;  /* 0x000000ff1300720c */ /* 0x000fe40003fc5270 */
[----:B------:R-:W-:-:S11]  /*0b20*/  IADD3 R25, PT, PT, R25, UR44, RZ ;  /* 0x0000002c19197c10 */ /* 0x000fd6000fffe0ff */
[----:B------:R-:W-:Y:S05]  /*0b30*/  @P6 BRA `(.L_x_10) ;  /* 0xfffffffc007c6947 */ /* 0x000fea000383ffff */
.L_x_0:
[----:B------:R-:W-:Y:S05]  /*0b40*/  WARPSYNC.ALL ;  /* 0x0000000000007948 */ /* 0x000fea0003800000 */
[----:B------:R-:W-:Y:S06]  /*0b50*/  BAR.SYNC.DEFER_BLOCKING 0x0 ;  /* 0x0000000000007b1d */ /* 0x000fec0000010000 */
[----:B0-----:R-:W-:Y:S05]  /*0b60*/  EXIT ;  /* 0x000000000000794d */ /* 0x001fea0003800000 */
        .weak           $__internal_0_$__cuda_sm20_div_u16
        .type           $__internal_0_$__cuda_sm20_div_u16,@function
        .size           $__internal_0_$__cuda_sm20_div_u16,(.L_x_12 - $__internal_0_$__cuda_sm20_div_u16)
$__internal_0_$__cuda_sm20_div_u16:
[----:B------:R-:W0:Y:S01]  /*0b70*/  I2F.U16 R0, UR5 ;  /* 0x0000000500007d06 */ /* 0x000e220008101000 */
[----:B------:R-:W-:Y:S01]  /*0b80*/  IMAD.MOV.U32 R2, RZ, RZ, 0x4b800000 ;  /* 0x4b800000ff027424 */ /* 0x000fe200078e00ff */
[----:B------:R-:W-:Y:S01]  /*0b90*/  UISETP.NE.U32.AND UP0, UPT, UR5, URZ, UPT ;  /* 0x000000ff0500728c */ /* 0x000fe2000bf05070 */
[C---:B0-----:R-:W-:Y:S02]  /*0ba0*/  FSETP.GEU.AND P1, PT, |R0|.reuse, 1.175494350822287508e-38, PT ;  /* 0x008000000000780b */ /* 0x041fe40003f2e200 */
[----:B------:R-:W-:Y:S02]  /*0bb0*/  FSETP.GT.AND P0, PT, |R0|, 8.50705917302346158658e+37, PT ;  /* 0x7e8000000000780b */ /* 0x000fe40003f04200 */
[----:B------:R-:W-:-:S04]  /*0bc0*/  FSEL R2, R2, 1, !P1 ;  /* 0x3f80000002027808 */ /* 0x000fc80004800000 */
[----:B------:R-:W-:Y:S02]  /*0bd0*/  FSEL R3, R2, 0.25, !P0 ;  /* 0x3e80000002037808 */ /* 0x000fe40004000000 */
[----:B------:R-:W-:-:S03]  /*0be0*/  MOV R2, R5 ;  /* 0x0000000500027202 */ /* 0x000fc60000000f00 */
[----:B------:R-:W-:Y:S01]  /*0bf0*/  FMUL R4, R0, R3 ;  /* 0x0000000300047220 */ /* 0x000fe20000400000 */
[----:B------:R-:W-:-:S05]  /*0c00*/  I2FP.F32.U32.RZ R0, 0x64 ;  /* 0x0000006400007845 */ /* 0x000fca000020d000 */
[----:B------:R-:W0:Y:S02]  /*0c10*/  MUFU.RCP R4, R4 ;  /* 0x0000000400047308 */ /* 0x000e240000001000 */
[----:B0-----:R-:W-:-:S04]  /*0c20*/  FMUL R3, R3, R4 ;  /* 0x0000000403037220 */ /* 0x001fc80000400000 */
[----:B------:R-:W-:-:S04]  /*0c30*/  VIADD R3, R3, 0x2 ;  /* 0x0000000203037836 */ /* 0x000fc80000000000 */
[----:B------:R-:W-:Y:S01]  /*0c40*/  FMUL.RZ R0, R0, R3 ;  /* 0x0000000300007220 */ /* 0x000fe2000040c000 */
[----:B------:R-:W-:-:S05]  /*0c50*/  IMAD.MOV.U32 R3, RZ, RZ, 0x0 ;  /* 0x00000000ff037424 */ /* 0x000fca00078e00ff */
[----:B------:R-:W0:Y:S02]  /*0c60*/  F2I.U32.TRUNC.NTZ R0, R0 ;  /* 0x0000000000007305 */ /* 0x000e24000020f000 */
[----:B0-----:R-:W-:-:S13]  /*0c70*/  R2UR UR4, R0 ;  /* 0x00000000000472ca */ /* 0x001fda00000e0000 */
[----:B------:R-:W-:-:S07]  /*0c80*/  ULOP3.LUT UR4, UR4, 0xffff, URZ, 0xc0, !UPT ;  /* 0x0000ffff04047892 */ /* 0x000fce000f8ec0ff */
[----:B------:R-:W-:Y:S01]  /*0c90*/  @!UP0 UMOV UR4, 0xffffffff ;  /* 0xffffffff00048882 */ /* 0x000fe20000000000 */
[----:B------:R-:W-:Y:S05]  /*0ca0*/  RET.REL.NODEC R2 `(_Z3maxPiS_) ;  /* 0xfffffff002d47950 */ /* 0x000fea0003c3ffff */
.L_x_11:
[----:B------:R-:W-:-:S00]  /*0cb0*/  BRA `(.L_x_11) ;  /* 0xfffffffc00fc7947 */ /* 0x000fc0000383ffff */
[----:B------:R-:W-:-:S00]  /*0cc0*/  NOP ;  /* 0x0000000000007918 */ /* 0x000fc00000000000 */
        /* <DEDUP_REMOVED lines=11> */
.L_x_12:


//--------------------- .nv.global.init           --------------------------
	.section	.nv.global.init,"aw",@progbits
.nv.global.init:
	.type		$str,@object
	.size		$str,(.L_0 - $str)
$str:
        /*0000*/ 	.byte	0x4e, 0x55, 0x4d, 0x3a, 0x25, 0x64, 0x20, 0x54, 0x68, 0x72, 0x65, 0x61, 0x64, 0x3a, 0x20, 0x25
        /*0010*/ 	.byte	0x64, 0x20, 0x7c, 0x7c, 0x0a, 0x00
.L_0:


//--------------------- .nv.shared.reserved.0     --------------------------
	.section	.nv.shared.reserved.0,"aw",@nobits
	.weak		__nv_reservedSMEM_offset_0_alias
	.size		__nv_reservedSMEM_offset_0_alias, 0, 64
	.other		__nv_reservedSMEM_offset_0_alias,@"STO_CUDA_RESERVED_SHARED STV_DEFAULT"
__nv_reservedSMEM_offset_0_alias:
	.zero		0
	.zero		64


//--------------------- .nv.constant0._Z3maxPiS_  --------------------------
	.section	.nv.constant0._Z3maxPiS_,"a",@progbits
	.sectionflags	@""
	.align	4
.nv.constant0._Z3maxPiS_:
	.zero		912


//--------------------- SYMBOLS --------------------------

	.type		.nv.reservedSmem.offset0,@object
	.size		.nv.reservedSmem.offset0,0x4
	.type		vprintf,@function
